//
// Generated by NVIDIA NVVM Compiler
//
// Compiler Build ID: CL-36424714
// Cuda compilation tools, release 13.0, V13.0.88
// Based on NVVM 20.0.0
//

.version 9.0
.target sm_100
.address_size 64

	// .globl	_Z6simpleiiifPKfS0_fPf

.visible .entry _Z6simpleiiifPKfS0_fPf(
	.param .u32 _Z6simpleiiifPKfS0_fPf_param_0,
	.param .u32 _Z6simpleiiifPKfS0_fPf_param_1,
	.param .u32 _Z6simpleiiifPKfS0_fPf_param_2,
	.param .f32 _Z6simpleiiifPKfS0_fPf_param_3,
	.param .u64 .ptr .align 1 _Z6simpleiiifPKfS0_fPf_param_4,
	.param .u64 .ptr .align 1 _Z6simpleiiifPKfS0_fPf_param_5,
	.param .f32 _Z6simpleiiifPKfS0_fPf_param_6,
	.param .u64 .ptr .align 1 _Z6simpleiiifPKfS0_fPf_param_7
)
{
	.reg .pred 	%p<13>;
	.reg .b32 	%r<94>;
	.reg .b32 	%f<73>;
	.reg .b64 	%rd<70>;

	ld.param.u32 	%r46, [_Z6simpleiiifPKfS0_fPf_param_0];
	ld.param.u32 	%r47, [_Z6simpleiiifPKfS0_fPf_param_1];
	ld.param.u32 	%r45, [_Z6simpleiiifPKfS0_fPf_param_2];
	ld.param.f32 	%f13, [_Z6simpleiiifPKfS0_fPf_param_3];
	ld.param.u64 	%rd4, [_Z6simpleiiifPKfS0_fPf_param_4];
	ld.param.u64 	%rd5, [_Z6simpleiiifPKfS0_fPf_param_5];
	ld.param.f32 	%f14, [_Z6simpleiiifPKfS0_fPf_param_6];
	cvta.to.global.u64 	%rd1, %rd5;
	cvta.to.global.u64 	%rd2, %rd4;
	mov.u32 	%r48, %ctaid.x;
	mov.u32 	%r49, %ntid.x;
	mov.u32 	%r50, %tid.x;
	mad.lo.s32 	%r1, %r48, %r49, %r50;
	mov.u32 	%r51, %ctaid.y;
	mov.u32 	%r52, %ntid.y;
	mul.lo.s32 	%r2, %r51, %r52;
	mov.u32 	%r3, %tid.y;
	add.s32 	%r53, %r2, %r3;
	setp.ge.u32 	%p1, %r1, %r46;
	setp.ge.u32 	%p2, %r53, %r47;
	or.pred  	%p3, %p1, %p2;
	@%p3 bra 	$L__BB0_14;
	setp.lt.s32 	%p4, %r45, 1;
	mov.f32 	%f72, 0f00000000;
	@%p4 bra 	$L__BB0_13;
	mul.lo.s32 	%r5, %r45, %r1;
	and.b32  	%r6, %r45, 7;
	setp.lt.u32 	%p5, %r45, 8;
	mov.f32 	%f72, 0f00000000;
	mov.b32 	%r92, 0;
	@%p5 bra 	$L__BB0_5;
	and.b32  	%r92, %r45, 2147483640;
	neg.s32 	%r90, %r92;
	add.s32 	%r55, %r3, %r47;
	add.s32 	%r89, %r55, %r2;
	shl.b32 	%r10, %r47, 3;
	shl.b32 	%r56, %r47, 1;
	add.s32 	%r88, %r53, %r56;
	mad.lo.s32 	%r87, %r47, 3, %r53;
	shl.b32 	%r57, %r47, 2;
	add.s32 	%r86, %r53, %r57;
	mad.lo.s32 	%r85, %r47, 5, %r53;
	mad.lo.s32 	%r84, %r47, 6, %r53;
	mad.lo.s32 	%r83, %r47, 7, %r53;
	add.s32 	%r81, %r5, 3;
	mov.f32 	%f72, 0f00000000;
	mov.u32 	%r82, %r53;
$L__BB0_4:
	.pragma "nounroll";
	add.s32 	%r58, %r81, -3;
	mul.wide.u32 	%rd6, %r58, 4;
	add.s64 	%rd7, %rd2, %rd6;
	ld.global.f32 	%f19, [%rd7];
	mul.wide.u32 	%rd8, %r82, 4;
	add.s64 	%rd9, %rd1, %rd8;
	ld.global.f32 	%f20, [%rd9];
	fma.rn.f32 	%f21, %f19, %f20, %f72;
	add.s32 	%r59, %r81, -2;
	mul.wide.u32 	%rd10, %r59, 4;
	add.s64 	%rd11, %rd2, %rd10;
	ld.global.f32 	%f22, [%rd11];
	mul.wide.u32 	%rd12, %r89, 4;
	add.s64 	%rd13, %rd1, %rd12;
	ld.global.f32 	%f23, [%rd13];
	fma.rn.f32 	%f24, %f22, %f23, %f21;
	add.s32 	%r60, %r81, -1;
	mul.wide.u32 	%rd14, %r60, 4;
	add.s64 	%rd15, %rd2, %rd14;
	ld.global.f32 	%f25, [%rd15];
	mul.wide.u32 	%rd16, %r88, 4;
	add.s64 	%rd17, %rd1, %rd16;
	ld.global.f32 	%f26, [%rd17];
	fma.rn.f32 	%f27, %f25, %f26, %f24;
	add.s32 	%r61, %r81, 4;
	mul.wide.u32 	%rd18, %r81, 4;
	add.s64 	%rd19, %rd2, %rd18;
	ld.global.f32 	%f28, [%rd19];
	mul.wide.u32 	%rd20, %r87, 4;
	add.s64 	%rd21, %rd1, %rd20;
	ld.global.f32 	%f29, [%rd21];
	fma.rn.f32 	%f30, %f28, %f29, %f27;
	add.s32 	%r62, %r81, 1;
	mul.wide.u32 	%rd22, %r62, 4;
	add.s64 	%rd23, %rd2, %rd22;
	ld.global.f32 	%f31, [%rd23];
	mul.wide.u32 	%rd24, %r86, 4;
	add.s64 	%rd25, %rd1, %rd24;
	ld.global.f32 	%f32, [%rd25];
	fma.rn.f32 	%f33, %f31, %f32, %f30;
	add.s32 	%r63, %r81, 2;
	mul.wide.u32 	%rd26, %r63, 4;
	add.s64 	%rd27, %rd2, %rd26;
	ld.global.f32 	%f34, [%rd27];
	mul.wide.u32 	%rd28, %r85, 4;
	add.s64 	%rd29, %rd1, %rd28;
	ld.global.f32 	%f35, [%rd29];
	fma.rn.f32 	%f36, %f34, %f35, %f33;
	add.s32 	%r64, %r81, 3;
	mul.wide.u32 	%rd30, %r64, 4;
	add.s64 	%rd31, %rd2, %rd30;
	ld.global.f32 	%f37, [%rd31];
	mul.wide.u32 	%rd32, %r84, 4;
	add.s64 	%rd33, %rd1, %rd32;
	ld.global.f32 	%f38, [%rd33];
	fma.rn.f32 	%f39, %f37, %f38, %f36;
	mul.wide.u32 	%rd34, %r61, 4;
	add.s64 	%rd35, %rd2, %rd34;
	ld.global.f32 	%f40, [%rd35];
	mul.wide.u32 	%rd36, %r83, 4;
	add.s64 	%rd37, %rd1, %rd36;
	ld.global.f32 	%f41, [%rd37];
	fma.rn.f32 	%f72, %f40, %f41, %f39;
	add.s32 	%r90, %r90, 8;
	add.s32 	%r89, %r89, %r10;
	add.s32 	%r88, %r88, %r10;
	add.s32 	%r87, %r87, %r10;
	add.s32 	%r86, %r86, %r10;
	add.s32 	%r85, %r85, %r10;
	add.s32 	%r84, %r84, %r10;
	add.s32 	%r83, %r83, %r10;
	add.s32 	%r82, %r82, %r10;
	add.s32 	%r81, %r81, 8;
	setp.ne.s32 	%p6, %r90, 0;
	@%p6 bra 	$L__BB0_4;
$L__BB0_5:
	setp.eq.s32 	%p7, %r6, 0;
	@%p7 bra 	$L__BB0_13;
	and.b32  	%r39, %r45, 3;
	setp.lt.u32 	%p8, %r6, 4;
	@%p8 bra 	$L__BB0_8;
	add.s32 	%r65, %r92, %r5;
	mul.wide.u32 	%rd38, %r65, 4;
	add.s64 	%rd39, %rd2, %rd38;
	ld.global.f32 	%f43, [%rd39];
	mad.lo.s32 	%r66, %r92, %r47, %r53;
	mul.wide.u32 	%rd40, %r66, 4;
	add.s64 	%rd41, %rd1, %rd40;
	ld.global.f32 	%f44, [%rd41];
	fma.rn.f32 	%f45, %f43, %f44, %f72;
	add.s32 	%r67, %r65, 1;
	mul.wide.u32 	%rd42, %r67, 4;
	add.s64 	%rd43, %rd2, %rd42;
	ld.global.f32 	%f46, [%rd43];
	add.s32 	%r68, %r66, %r47;
	mul.wide.u32 	%rd44, %r68, 4;
	add.s64 	%rd45, %rd1, %rd44;
	ld.global.f32 	%f47, [%rd45];
	fma.rn.f32 	%f48, %f46, %f47, %f45;
	add.s32 	%r69, %r65, 2;
	mul.wide.u32 	%rd46, %r69, 4;
	add.s64 	%rd47, %rd2, %rd46;
	ld.global.f32 	%f49, [%rd47];
	add.s32 	%r70, %r68, %r47;
	mul.wide.u32 	%rd48, %r70, 4;
	add.s64 	%rd49, %rd1, %rd48;
	ld.global.f32 	%f50, [%rd49];
	fma.rn.f32 	%f51, %f49, %f50, %f48;
	add.s32 	%r71, %r65, 3;
	mul.wide.u32 	%rd50, %r71, 4;
	add.s64 	%rd51, %rd2, %rd50;
	ld.global.f32 	%f52, [%rd51];
	add.s32 	%r72, %r70, %r47;
	mul.wide.u32 	%rd52, %r72, 4;
	add.s64 	%rd53, %rd1, %rd52;
	ld.global.f32 	%f53, [%rd53];
	fma.rn.f32 	%f72, %f52, %f53, %f51;
	add.s32 	%r92, %r92, 4;
$L__BB0_8:
	setp.eq.s32 	%p9, %r39, 0;
	@%p9 bra 	$L__BB0_13;
	setp.eq.s32 	%p10, %r39, 1;
	@%p10 bra 	$L__BB0_11;
	add.s32 	%r73, %r92, %r5;
	mul.wide.u32 	%rd54, %r73, 4;
	add.s64 	%rd55, %rd2, %rd54;
	ld.global.f32 	%f55, [%rd55];
	mad.lo.s32 	%r74, %r92, %r47, %r53;
	mul.wide.u32 	%rd56, %r74, 4;
	add.s64 	%rd57, %rd1, %rd56;
	ld.global.f32 	%f56, [%rd57];
	fma.rn.f32 	%f57, %f55, %f56, %f72;
	add.s32 	%r75, %r73, 1;
	mul.wide.u32 	%rd58, %r75, 4;
	add.s64 	%rd59, %rd2, %rd58;
	ld.global.f32 	%f58, [%rd59];
	add.s32 	%r76, %r74, %r47;
	mul.wide.u32 	%rd60, %r76, 4;
	add.s64 	%rd61, %rd1, %rd60;
	ld.global.f32 	%f59, [%rd61];
	fma.rn.f32 	%f72, %f58, %f59, %f57;
	add.s32 	%r92, %r92, 2;
$L__BB0_11:
	and.b32  	%r77, %r45, 1;
	setp.eq.b32 	%p11, %r77, 1;
	not.pred 	%p12, %p11;
	@%p12 bra 	$L__BB0_13;
	add.s32 	%r78, %r92, %r5;
	mul.wide.u32 	%rd62, %r78, 4;
	add.s64 	%rd63, %rd2, %rd62;
	ld.global.f32 	%f60, [%rd63];
	mad.lo.s32 	%r79, %r92, %r47, %r53;
	mul.wide.u32 	%rd64, %r79, 4;
	add.s64 	%rd65, %rd1, %rd64;
	ld.global.f32 	%f61, [%rd65];
	fma.rn.f32 	%f72, %f60, %f61, %f72;
$L__BB0_13:
	ld.param.u64 	%rd69, [_Z6simpleiiifPKfS0_fPf_param_7];
	mad.lo.s32 	%r80, %r47, %r1, %r53;
	cvta.to.global.u64 	%rd66, %rd69;
	mul.wide.u32 	%rd67, %r80, 4;
	add.s64 	%rd68, %rd66, %rd67;
	ld.global.f32 	%f62, [%rd68];
	mul.f32 	%f63, %f14, %f62;
	fma.rn.f32 	%f64, %f13, %f72, %f63;
	st.global.f32 	[%rd68], %f64;
$L__BB0_14:
	ret;

}


// ===== COMPILED SASS (sm_100) =====

	.target	sm_100

	.elftype	@"ET_EXEC"


//--------------------- .note.nv.tkinfo           --------------------------
	.section	.note.nv.tkinfo,"",@"SHT_NOTE"
	.sectionflags	@"SHF_NOTE_NV_TKINFO"
	.tkinfo
        /*0018*/ 	.word	0x00000002
        /*0030*/ 	.string	""
        /*0030*/ 	.string	"ptxas"
        /*0030*/ 	.string	"Cuda compilation tools, release 13.0, V13.0.88"
        /*0030*/ 	.string	"Build cuda_13.0.r13.0/compiler.36424714_0"
        /*0030*/ 	.string	"-arch sm_100 -m 64 "



//--------------------- .note.nv.cuinfo           --------------------------
	.section	.note.nv.cuinfo,"",@"SHT_NOTE"
	.sectionflags	@"SHF_NOTE_NV_CUINFO"
        /*0018*/ 	.short	0x0002
        /*001a*/ 	.short	0x0064
        /*001c*/ 	.short	0x0082
	.zero		2


//--------------------- .nv.info                  --------------------------
	.section	.nv.info,"",@"SHT_CUDA_INFO"
	.align	4


	//----- nvinfo : EIATTR_REGCOUNT
	.align		4
        /*0000*/ 	.byte	0x04, 0x2f
        /*0002*/ 	.short	(.L_1 - .L_0)
	.align		4
.L_0:
        /*0004*/ 	.word	index@(_Z6simpleiiifPKfS0_fPf)
        /*0008*/ 	.word	0x00000020


	//----- nvinfo : EIATTR_FRAME_SIZE
	.align		4
.L_1:
        /*000c*/ 	.byte	0x04, 0x11
        /*000e*/ 	.short	(.L_3 - .L_2)
	.align		4
.L_2:
        /*0010*/ 	.word	index@(_Z6simpleiiifPKfS0_fPf)
        /*0014*/ 	.word	0x00000000


	//----- nvinfo : EIATTR_MIN_STACK_SIZE
	.align		4
.L_3:
        /*0018*/ 	.byte	0x04, 0x12
        /*001a*/ 	.short	(.L_5 - .L_4)
	.align		4
.L_4:
        /*001c*/ 	.word	index@(_Z6simpleiiifPKfS0_fPf)
        /*0020*/ 	.word	0x00000000
.L_5:


//--------------------- .nv.compat                --------------------------
	.section	.nv.compat,"",@"SHT_CUDA_COMPAT_INFO"
	.align	4
        /*0000*/ 	.byte	0x02, 0x09, 0x00, 0x00, 0x02, 0x02, 0x01, 0x00, 0x02, 0x05, 0x05, 0x00, 0x03, 0x07, 0x01, 0x01
        /*0010*/ 	.byte	0x02, 0x03, 0x00, 0x00, 0x02, 0x06, 0x01, 0x00, 0x04, 0x0b, 0x08, 0x00, 0x09, 0x00, 0x00, 0x00
        /*0020*/ 	.byte	0x00, 0x00, 0x00, 0x00


//--------------------- .nv.info._Z6simpleiiifPKfS0_fPf --------------------------
	.section	.nv.info._Z6simpleiiifPKfS0_fPf,"",@"SHT_CUDA_INFO"
	.sectionflags	@""
	.align	4


	//----- nvinfo : EIATTR_CUDA_API_VERSION
	.align		4
        /*0000*/ 	.byte	0x04, 0x37
        /*0002*/ 	.short	(.L_7 - .L_6)
.L_6:
        /*0004*/ 	.word	0x00000082


	//----- nvinfo : EIATTR_KPARAM_INFO
	.align		4
.L_7:
        /*0008*/ 	.byte	0x04, 0x17
        /*000a*/ 	.short	(.L_9 - .L_8)
.L_8:
        /*000c*/ 	.word	0x00000000
        /*0010*/ 	.short	0x0007
        /*0012*/ 	.short	0x0028
        /*0014*/ 	.byte	0x00, 0xf5, 0x21, 0x00


	//----- nvinfo : EIATTR_KPARAM_INFO
	.align		4
.L_9:
        /*0018*/ 	.byte	0x04, 0x17
        /*001a*/ 	.short	(.L_11 - .L_10)
.L_10:
        /*001c*/ 	.word	0x00000000
        /*0020*/ 	.short	0x0006
        /*0022*/ 	.short	0x0020
        /*0024*/ 	.byte	0x00, 0xf0, 0x11, 0x00


	//----- nvinfo : EIATTR_KPARAM_INFO
	.align		4
.L_11:
        /*0028*/ 	.byte	0x04, 0x17
        /*002a*/ 	.short	(.L_13 - .L_12)
.L_12:
        /*002c*/ 	.word	0x00000000
        /*0030*/ 	.short	0x0005
        /*0032*/ 	.short	0x0018
        /*0034*/ 	.byte	0x00, 0xf5, 0x21, 0x00


	//----- nvinfo : EIATTR_KPARAM_INFO
	.align		4
.L_13:
        /*0038*/ 	.byte	0x04, 0x17
        /*003a*/ 	.short	(.L_15 - .L_14)
.L_14:
        /*003c*/ 	.word	0x00000000
        /*0040*/ 	.short	0x0004
        /*0042*/ 	.short	0x0010
        /*0044*/ 	.byte	0x00, 0xf5, 0x21, 0x00


	//----- nvinfo : EIATTR_KPARAM_INFO
	.align		4
.L_15:
        /*0048*/ 	.byte	0x04, 0x17
        /*004a*/ 	.short	(.L_17 - .L_16)
.L_16:
        /*004c*/ 	.word	0x00000000
        /*0050*/ 	.short	0x0003
        /*0052*/ 	.short	0x000c
        /*0054*/ 	.byte	0x00, 0xf0, 0x11, 0x00


	//----- nvinfo : EIATTR_KPARAM_INFO
	.align		4
.L_17:
        /*0058*/ 	.byte	0x04, 0x17
        /*005a*/ 	.short	(.L_19 - .L_18)
.L_18:
        /*005c*/ 	.word	0x00000000
        /*0060*/ 	.short	0x0002
        /*0062*/ 	.short	0x0008
        /*0064*/ 	.byte	0x00, 0xf0, 0x11, 0x00


	//----- nvinfo : EIATTR_KPARAM_INFO
	.align		4
.L_19:
        /*0068*/ 	.byte	0x04, 0x17
        /*006a*/ 	.short	(.L_21 - .L_20)
.L_20:
        /*006c*/ 	.word	0x00000000
        /*0070*/ 	.short	0x0001
        /*0072*/ 	.short	0x0004
        /*0074*/ 	.byte	0x00, 0xf0, 0x11, 0x00


	//----- nvinfo : EIATTR_KPARAM_INFO
	.align		4
.L_21:
        /*0078*/ 	.byte	0x04, 0x17
        /*007a*/ 	.short	(.L_23 - .L_22)
.L_22:
        /*007c*/ 	.word	0x00000000
        /*0080*/ 	.short	0x0000
        /*0082*/ 	.short	0x0000
        /*0084*/ 	.byte	0x00, 0xf0, 0x11, 0x00


	//----- nvinfo : EIATTR_SPARSE_MMA_MASK
	.align		4
.L_23:
        /*0088*/ 	.byte	0x03, 0x50
        /*008a*/ 	.short	0x0000


	//----- nvinfo : EIATTR_MAXREG_COUNT
	.align		4
        /*008c*/ 	.byte	0x03, 0x1b
        /*008e*/ 	.short	0x00ff


	//----- nvinfo : EIATTR_MERCURY_ISA_VERSION
	.align		4
        /*0090*/ 	.byte	0x03, 0x5f
        /*0092*/ 	.short	0x0101


	//----- nvinfo : EIATTR_VRC_CTA_INIT_COUNT
	.align		4
        /*0094*/ 	.byte	0x02, 0x4a
	.zero		1
	.zero		1


	//----- nvinfo : EIATTR_EXIT_INSTR_OFFSETS
	.align		4
        /*0098*/ 	.byte	0x04, 0x1c
        /*009a*/ 	.short	(.L_25 - .L_24)


	//   ....[0]....
.L_24:
        /*009c*/ 	.word	0x000000d0


	//   ....[1]....
        /*00a0*/ 	.word	0x00000ad0


	//----- nvinfo : EIATTR_CBANK_PARAM_SIZE
	.align		4
.L_25:
        /*00a4*/ 	.byte	0x03, 0x19
        /*00a6*/ 	.short	0x0030


	//----- nvinfo : EIATTR_PARAM_CBANK
	.align		4
        /*00a8*/ 	.byte	0x04, 0x0a
        /*00aa*/ 	.short	(.L_27 - .L_26)
	.align		4
.L_26:
        /*00ac*/ 	.word	index@(.nv.constant0._Z6simpleiiifPKfS0_fPf)
        /*00b0*/ 	.short	0x0380
        /*00b2*/ 	.short	0x0030


	//----- nvinfo : EIATTR_SW_WAR
	.align		4
.L_27:
        /*00b4*/ 	.byte	0x04, 0x36
        /*00b6*/ 	.short	(.L_29 - .L_28)
.L_28:
        /*00b8*/ 	.word	0x00000008
.L_29:


//--------------------- .nv.callgraph             --------------------------
	.section	.nv.callgraph,"",@"SHT_CUDA_CALLGRAPH"
	.align	4
	.sectionentsize	8
	.align		4
        /*0000*/ 	.word	0x00000000
	.align		4
        /*0004*/ 	.word	0xffffffff
	.align		4
        /*0008*/ 	.word	0x00000000
	.align		4
        /*000c*/ 	.word	0xfffffffe
	.align		4
        /*0010*/ 	.word	0x00000000
	.align		4
        /*0014*/ 	.word	0xfffffffd
	.align		4
        /*0018*/ 	.word	0x00000000
	.align		4
        /*001c*/ 	.word	0xfffffffc


//--------------------- .text._Z6simpleiiifPKfS0_fPf --------------------------
	.section	.text._Z6simpleiiifPKfS0_fPf,"ax",@progbits
	.align	128
        .global         _Z6simpleiiifPKfS0_fPf
        .type           _Z6simpleiiifPKfS0_fPf,@function
        .size           _Z6simpleiiifPKfS0_fPf,(.L_x_5 - _Z6simpleiiifPKfS0_fPf)
        .other          _Z6simpleiiifPKfS0_fPf,@"STO_CUDA_ENTRY STV_DEFAULT"
_Z6simpleiiifPKfS0_fPf:
.text._Z6simpleiiifPKfS0_fPf:
[----:B------:R-:W-:Y:S01]  /*0000*/  LDC R1, c[0x0][0x37c] ;  /* 0x0000df00ff017b82 */ /* 0x000fe20000000800 */
[----:B------:R-:W0:Y:S07]  /*0010*/  S2R R8, SR_TID.Y ;  /* 0x0000000000087919 */ /* 0x000e2e0000002200 */
[----:B------:R-:W1:Y:S01]  /*0020*/  S2UR UR4, SR_CTAID.Y ;  /* 0x00000000000479c3 */ /* 0x000e620000002600 */
[----:B------:R-:W2:Y:S07]  /*0030*/  S2R R2, SR_TID.X ;  /* 0x0000000000027919 */ /* 0x000eae0000002100 */
[----:B------:R-:W2:Y:S01]  /*0040*/  LDC R3, c[0x0][0x360] ;  /* 0x0000d800ff037b82 */ /* 0x000ea20000000800 */
[----:B------:R-:W1:Y:S07]  /*0050*/  LDCU UR5, c[0x0][0x364] ;  /* 0x00006c80ff0577ac */ /* 0x000e6e0008000800 */
[----:B------:R-:W2:Y:S08]  /*0060*/  S2UR UR6, SR_CTAID.X ;  /* 0x00000000000679c3 */ /* 0x000eb00000002500 */
[----:B------:R-:W3:Y:S01]  /*0070*/  LDC.64 R4, c[0x0][0x380] ;  /* 0x0000e000ff047b82 */ /* 0x000ee20000000a00 */
[----:B-1----:R-:W-:-:S06]  /*0080*/  UIMAD UR4, UR4, UR5, URZ ;  /* 0x00000005040472a4 */ /* 0x002fcc000f8e02ff */
[----:B0-----:R-:W-:Y:S01]  /*0090*/  IADD3 R0, PT, PT, R8, UR4, RZ ;  /* 0x0000000408007c10 */ /* 0x001fe2000fffe0ff */
[----:B--2---:R-:W-:-:S03]  /*00a0*/  IMAD R3, R3, UR6, R2 ;  /* 0x0000000603037c24 */ /* 0x004fc6000f8e0202 */
[----:B---3--:R-:W-:-:S04]  /*00b0*/  ISETP.GE.U32.AND P0, PT, R0, R5, PT ;  /* 0x000000050000720c */ /* 0x008fc80003f06070 */
[----:B------:R-:W-:-:S13]  /*00c0*/  ISETP.GE.U32.OR P0, PT, R3, R4, P0 ;  /* 0x000000040300720c */ /* 0x000fda0000706470 */
[----:B------:R-:W-:Y:S05]  /*00d0*/  @P0 EXIT ;  /* 0x000000000000094d */ /* 0x000fea0003800000 */
[----:B------:R-:W0:Y:S01]  /*00e0*/  LDC R2, c[0x0][0x388] ;  /* 0x0000e200ff027b82 */ /* 0x000e220000000800 */
[----:B------:R-:W1:Y:S01]  /*00f0*/  LDCU.64 UR6, c[0x0][0x358] ;  /* 0x00006b00ff0677ac */ /* 0x000e620008000a00 */
[----:B------:R-:W-:Y:S01]  /*0100*/  HFMA2 R25, -RZ, RZ, 0, 0 ;  /* 0x00000000ff197431 */ /* 0x000fe200000001ff */
[----:B0-----:R-:W-:-:S13]  /*0110*/  ISETP.GE.AND P0, PT, R2, 0x1, PT ;  /* 0x000000010200780c */ /* 0x001fda0003f06270 */
[----:B-1----:R-:W-:Y:S05]  /*0120*/  @!P0 BRA `(.L_x_0) ;  /* 0x0000000800448947 */ /* 0x002fea0003800000 */
[C---:B------:R-:W-:Y:S02]  /*0130*/  ISETP.GE.U32.AND P1, PT, R2.reuse, 0x8, PT ;  /* 0x000000080200780c */ /* 0x040fe40003f26070 */
[----:B------:R-:W-:Y:S02]  /*0140*/  LOP3.LUT R6, R2, 0x7, RZ, 0xc0, !PT ;  /* 0x0000000702067812 */ /* 0x000fe400078ec0ff */
[----:B------:R-:W-:Y:S02]  /*0150*/  MOV R25, RZ ;  /* 0x000000ff00197202 */ /* 0x000fe40000000f00 */
[----:B------:R-:W-:Y:S02]  /*0160*/  ISETP.NE.AND P0, PT, R6, RZ, PT ;  /* 0x000000ff0600720c */ /* 0x000fe40003f05270 */
[----:B------:R-:W-:-:S05]  /*0170*/  MOV R7, RZ ;  /* 0x000000ff00077202 */ /* 0x000fca0000000f00 */
[----:B------:R-:W-:Y:S06]  /*0180*/  @!P1 BRA `(.L_x_1) ;  /* 0x0000000400249947 */ /* 0x000fec0003800000 */
[----:B------:R-:W-:Y:S01]  /*0190*/  LOP3.LUT R7, R2, 0x7ffffff8, RZ, 0xc0, !PT ;  /* 0x7ffffff802077812 */ /* 0x000fe200078ec0ff */
[C---:B------:R-:W-:Y:S01]  /*01a0*/  IMAD R10, R5.reuse, 0x3, R0 ;  /* 0x00000003050a7824 */ /* 0x040fe200078e0200 */
[C---:B------:R-:W-:Y:S01]  /*01b0*/  IADD3 R4, PT, PT, R5.reuse, UR4, R8 ;  /* 0x0000000405047c10 */ /* 0x040fe2000fffe008 */
[C-C-:B------:R-:W-:Y:S01]  /*01c0*/  IMAD R14, R5.reuse, 0x5, R0.reuse ;  /* 0x00000005050e7824 */ /* 0x140fe200078e0200 */
[CC--:B------:R-:W-:Y:S01]  /*01d0*/  LEA R8, R5.reuse, R0.reuse, 0x1 ;  /* 0x0000000005087211 */ /* 0x0c0fe200078e08ff */
[C-C-:B------:R-:W-:Y:S01]  /*01e0*/  IMAD R9, R5.reuse, 0x6, R0.reuse ;  /* 0x0000000605097824 */ /* 0x140fe200078e0200 */
[C---:B------:R-:W-:Y:S01]  /*01f0*/  LEA R12, R5.reuse, R0, 0x2 ;  /* 0x00000000050c7211 */ /* 0x040fe200078e10ff */
[----:B------:R-:W-:Y:S01]  /*0200*/  IMAD R11, R5, 0x7, R0 ;  /* 0x00000007050b7824 */ /* 0x000fe200078e0200 */
[----:B------:R-:W-:Y:S01]  /*0210*/  MOV R25, RZ ;  /* 0x000000ff00197202 */ /* 0x000fe20000000f00 */
[----:B------:R-:W-:Y:S01]  /*0220*/  IMAD R15, R3, R2, 0x3 ;  /* 0x00000003030f7424 */ /* 0x000fe200078e0202 */
[----:B------:R-:W-:-:S02]  /*0230*/  MOV R13, R0 ;  /* 0x00000000000d7202 */ /* 0x000fc40000000f00 */
[----:B------:R-:W-:-:S07]  /*0240*/  IADD3 R24, PT, PT, -R7, RZ, RZ ;  /* 0x000000ff07187210 */ /* 0x000fce0007ffe1ff */
.L_x_2:
[----:B------:R-:W0:Y:S01]  /*0250*/  LDC.64 R20, c[0x0][0x390] ;  /* 0x0000e400ff147b82 */ /* 0x000e220000000a00 */
[----:B------:R-:W-:-:S07]  /*0260*/  IADD3 R23, PT, PT, R15, -0x3, RZ ;  /* 0xfffffffd0f177810 */ /* 0x000fce0007ffe0ff */
[----:B------:R-:W1:Y:S01]  /*0270*/  LDC.64 R16, c[0x0][0x398] ;  /* 0x0000e600ff107b82 */ /* 0x000e620000000a00 */
[----:B0-----:R-:W-:-:S06]  /*0280*/  IMAD.WIDE.U32 R22, R23, 0x4, R20 ;  /* 0x0000000417167825 */ /* 0x001fcc00078e0014 */
[----:B------:R-:W2:Y:S01]  /*0290*/  LDG.E R22, desc[UR6][R22.64] ;  /* 0x0000000616167981 */ /* 0x000ea2000c1e1900 */
[----:B-1----:R-:W-:-:S06]  /*02a0*/  IMAD.WIDE.U32 R18, R13, 0x4, R16 ;  /* 0x000000040d127825 */ /* 0x002fcc00078e0010 */
[----:B------:R-:W2:Y:S01]  /*02b0*/  LDG.E R18, desc[UR6][R18.64] ;  /* 0x0000000612127981 */ /* 0x000ea2000c1e1900 */
[----:B------:R-:W-:Y:S01]  /*02c0*/  IADD3 R27, PT, PT, R15, -0x2, RZ ;  /* 0xfffffffe0f1b7810 */ /* 0x000fe20007ffe0ff */
[----:B------:R-:W-:-:S06]  /*02d0*/  IMAD.WIDE.U32 R28, R4, 0x4, R16 ;  /* 0x00000004041c7825 */ /* 0x000fcc00078e0010 */
[----:B------:R-:W3:Y:S01]  /*02e0*/  LDG.E R28, desc[UR6][R28.64] ;  /* 0x000000061c1c7981 */ /* 0x000ee2000c1e1900 */
[----:B--2---:R-:W-:Y:S01]  /*02f0*/  FFMA R25, R22, R18, R25 ;  /* 0x0000001216197223 */ /* 0x004fe20000000019 */
[----:B------:R-:W-:Y:S01]  /*0300*/  IMAD.WIDE.U32 R22, R27, 0x4, R20 ;  /* 0x000000041b167825 */ /* 0x000fe200078e0014 */
[----:B------:R-:W-:-:S05]  /*0310*/  IADD3 R27, PT, PT, R15, -0x1, RZ ;  /* 0xffffffff0f1b7810 */ /* 0x000fca0007ffe0ff */
[----:B------:R-:W-:Y:S01]  /*0320*/  IMAD.WIDE.U32 R26, R27, 0x4, R20 ;  /* 0x000000041b1a7825 */ /* 0x000fe200078e0014 */
[----:B------:R-:W3:Y:S04]  /*0330*/  LDG.E R22, desc[UR6][R22.64] ;  /* 0x0000000616167981 */ /* 0x000ee8000c1e1900 */
[----:B------:R0:W2:Y:S02]  /*0340*/  LDG.E R18, desc[UR6][R26.64] ;  /* 0x000000061a127981 */ /* 0x0000a4000c1e1900 */
[----:B0-----:R-:W-:-:S05]  /*0350*/  IMAD.WIDE.U32 R26, R8, 0x4, R16 ;  /* 0x00000004081a7825 */ /* 0x001fca00078e0010 */
[----:B------:R-:W2:Y:S01]  /*0360*/  LDG.E R19, desc[UR6][R26.64] ;  /* 0x000000061a137981 */ /* 0x000ea2000c1e1900 */
[----:B------:R-:W-:Y:S01]  /*0370*/  IADD3 R23, PT, PT, R15, 0x1, RZ ;  /* 0x000000010f177810 */ /* 0x000fe20007ffe0ff */
[----:B---3--:R-:W-:-:S04]  /*0380*/  FFMA R25, R22, R28, R25 ;  /* 0x0000001c16197223 */ /* 0x008fc80000000019 */
[----:B--2---:R-:W-:Y:S01]  /*0390*/  FFMA R25, R18, R19, R25 ;  /* 0x0000001312197223 */ /* 0x004fe20000000019 */
[----:B------:R-:W-:-:S05]  /*03a0*/  IMAD.WIDE.U32 R18, R15, 0x4, R20 ;  /* 0x000000040f127825 */ /* 0x000fca00078e0014 */
[----:B------:R0:W2:Y:S02]  /*03b0*/  LDG.E R28, desc[UR6][R18.64] ;  /* 0x00000006121c7981 */ /* 0x0000a4000c1e1900 */
[----:B0-----:R-:W-:-:S04]  /*03c0*/  IMAD.WIDE.U32 R18, R23, 0x4, R20 ;  /* 0x0000000417127825 */ /* 0x001fc800078e0014 */
[--C-:B------:R-:W-:Y:S02]  /*03d0*/  IMAD.WIDE.U32 R22, R10, 0x4, R16.reuse ;  /* 0x000000040a167825 */ /* 0x100fe400078e0010 */
[----:B------:R-:W3:Y:S04]  /*03e0*/  LDG.E R18, desc[UR6][R18.64] ;  /* 0x0000000612127981 */ /* 0x000ee8000c1e1900 */
[----:B------:R0:W2:Y:S02]  /*03f0*/  LDG.E R29, desc[UR6][R22.64] ;  /* 0x00000006161d7981 */ /* 0x0000a4000c1e1900 */
[----:B0-----:R-:W-:-:S05]  /*0400*/  IMAD.WIDE.U32 R22, R12, 0x4, R16 ;  /* 0x000000040c167825 */ /* 0x001fca00078e0010 */
[----:B------:R0:W3:Y:S01]  /*0410*/  LDG.E R26, desc[UR6][R22.64] ;  /* 0x00000006161a7981 */ /* 0x0000e2000c1e1900 */
[C---:B------:R-:W-:Y:S02]  /*0420*/  IADD3 R27, PT, PT, R15.reuse, 0x3, RZ ;  /* 0x000000030f1b7810 */ /* 0x040fe40007ffe0ff */
[C---:B0-----:R-:W-:Y:S01]  /*0430*/  IADD3 R23, PT, PT, R15.reuse, 0x4, RZ ;  /* 0x000000040f177810 */ /* 0x041fe20007ffe0ff */
[----:B--2---:R-:W-:Y:S01]  /*0440*/  FFMA R25, R28, R29, R25 ;  /* 0x0000001d1c197223 */ /* 0x004fe20000000019 */
[----:B------:R-:W-:-:S05]  /*0450*/  IADD3 R29, PT, PT, R15, 0x2, RZ ;  /* 0x000000020f1d7810 */ /* 0x000fca0007ffe0ff */
[----:B------:R-:W-:-:S06]  /*0460*/  IMAD.WIDE.U32 R28, R29, 0x4, R20 ;  /* 0x000000041d1c7825 */ /* 0x000fcc00078e0014 */
[----:B------:R-:W2:Y:S01]  /*0470*/  LDG.E R28, desc[UR6][R28.64] ;  /* 0x000000061c1c7981 */ /* 0x000ea2000c1e1900 */
[----:B---3--:R-:W-:Y:S01]  /*0480*/  FFMA R25, R18, R26, R25 ;  /* 0x0000001a12197223 */ /* 0x008fe20000000019 */
[----:B------:R-:W-:-:S04]  /*0490*/  IMAD.WIDE.U32 R18, R14, 0x4, R16 ;  /* 0x000000040e127825 */ /* 0x000fc800078e0010 */
[--C-:B------:R-:W-:Y:S02]  /*04a0*/  IMAD.WIDE.U32 R26, R27, 0x4, R20.reuse ;  /* 0x000000041b1a7825 */ /* 0x100fe400078e0014 */
[----:B------:R-:W2:Y:S02]  /*04b0*/  LDG.E R18, desc[UR6][R18.64] ;  /* 0x0000000612127981 */ /* 0x000ea4000c1e1900 */
[----:B------:R-:W-:Y:S02]  /*04c0*/  IMAD.WIDE.U32 R20, R23, 0x4, R20 ;  /* 0x0000000417147825 */ /* 0x000fe400078e0014 */
[----:B------:R-:W3:Y:S02]  /*04d0*/  LDG.E R26, desc[UR6][R26.64] ;  /* 0x000000061a1a7981 */ /* 0x000ee4000c1e1900 */
[--C-:B------:R-:W-:Y:S02]  /*04e0*/  IMAD.WIDE.U32 R22, R9, 0x4, R16.reuse ;  /* 0x0000000409167825 */ /* 0x100fe400078e0010 */
[----:B------:R-:W4:Y:S02]  /*04f0*/  LDG.E R20, desc[UR6][R20.64] ;  /* 0x0000000614147981 */ /* 0x000f24000c1e1900 */
[----:B------:R-:W-:-:S02]  /*0500*/  IMAD.WIDE.U32 R16, R11, 0x4, R16 ;  /* 0x000000040b107825 */ /* 0x000fc400078e0010 */
[----:B------:R-:W3:Y:S04]  /*0510*/  LDG.E R23, desc[UR6][R22.64] ;  /* 0x0000000616177981 */ /* 0x000ee8000c1e1900 */
[----:B------:R-:W4:Y:S01]  /*0520*/  LDG.E R16, desc[UR6][R16.64] ;  /* 0x0000000610107981 */ /* 0x000f22000c1e1900 */
[----:B------:R-:W-:-:S04]  /*0530*/  IADD3 R24, PT, PT, R24, 0x8, RZ ;  /* 0x0000000818187810 */ /* 0x000fc80007ffe0ff */
[----:B------:R-:W-:Y:S02]  /*0540*/  ISETP.NE.AND P1, PT, R24, RZ, PT ;  /* 0x000000ff1800720c */ /* 0x000fe40003f25270 */
[----:B------:R-:W-:Y:S02]  /*0550*/  IADD3 R15, PT, PT, R15, 0x8, RZ ;  /* 0x000000080f0f7810 */ /* 0x000fe40007ffe0ff */
[C---:B------:R-:W-:Y:S02]  /*0560*/  LEA R4, R5.reuse, R4, 0x3 ;  /* 0x0000000405047211 */ /* 0x040fe400078e18ff */
[C---:B------:R-:W-:Y:S02]  /*0570*/  LEA R8, R5.reuse, R8, 0x3 ;  /* 0x0000000805087211 */ /* 0x040fe400078e18ff */
[C---:B------:R-:W-:Y:S02]  /*0580*/  LEA R10, R5.reuse, R10, 0x3 ;  /* 0x0000000a050a7211 */ /* 0x040fe400078e18ff */
[----:B------:R-:W-:-:S02]  /*0590*/  LEA R12, R5, R12, 0x3 ;  /* 0x0000000c050c7211 */ /* 0x000fc400078e18ff */
[C---:B------:R-:W-:Y:S02]  /*05a0*/  LEA R14, R5.reuse, R14, 0x3 ;  /* 0x0000000e050e7211 */ /* 0x040fe400078e18ff */
[C---:B------:R-:W-:Y:S02]  /*05b0*/  LEA R9, R5.reuse, R9, 0x3 ;  /* 0x0000000905097211 */ /* 0x040fe400078e18ff */
[C---:B------:R-:W-:Y:S02]  /*05c0*/  LEA R11, R5.reuse, R11, 0x3 ;  /* 0x0000000b050b7211 */ /* 0x040fe400078e18ff */
[----:B------:R-:W-:Y:S01]  /*05d0*/  LEA R13, R5, R13, 0x3 ;  /* 0x0000000d050d7211 */ /* 0x000fe200078e18ff */
[----:B--2---:R-:W-:-:S04]  /*05e0*/  FFMA R25, R28, R18, R25 ;  /* 0x000000121c197223 */ /* 0x004fc80000000019 */
[----:B---3--:R-:W-:-:S04]  /*05f0*/  FFMA R25, R26, R23, R25 ;  /* 0x000000171a197223 */ /* 0x008fc80000000019 */
[----:B----4-:R-:W-:Y:S01]  /*0600*/  FFMA R25, R20, R16, R25 ;  /* 0x0000001014197223 */ /* 0x010fe20000000019 */
[----:B------:R-:W-:Y:S06]  /*0610*/  @P1 BRA `(.L_x_2) ;  /* 0xfffffffc000c1947 */ /* 0x000fec000383ffff */
.L_x_1:
[----:B------:R-:W-:Y:S05]  /*0620*/  @!P0 BRA `(.L_x_0) ;  /* 0x0000000400048947 */ /* 0x000fea0003800000 */
[----:B------:R-:W-:Y:S02]  /*0630*/  ISETP.GE.U32.AND P0, PT, R6, 0x4, PT ;  /* 0x000000040600780c */ /* 0x000fe40003f06070 */
[----:B------:R-:W-:-:S04]  /*0640*/  LOP3.LUT R24, R2, 0x3, RZ, 0xc0, !PT ;  /* 0x0000000302187812 */ /* 0x000fc800078ec0ff */
[----:B------:R-:W-:-:S07]  /*0650*/  ISETP.NE.AND P1, PT, R24, RZ, PT ;  /* 0x000000ff1800720c */ /* 0x000fce0003f25270 */
[----:B------:R-:W-:Y:S06]  /*0660*/  @!P0 BRA `(.L_x_3) ;  /* 0x00000000007c8947 */ /* 0x000fec0003800000 */
[----:B------:R-:W0:Y:S01]  /*0670*/  LDC.64 R8, c[0x0][0x398] ;  /* 0x0000e600ff087b82 */ /* 0x000e220000000a00 */
[----:B------:R-:W-:Y:S02]  /*0680*/  IMAD R13, R3, R2, R7 ;  /* 0x00000002030d7224 */ /* 0x000fe400078e0207 */
[----:B------:R-:W-:-:S03]  /*0690*/  IMAD R6, R7, R5, R0 ;  /* 0x0000000507067224 */ /* 0x000fc600078e0200 */
[C---:B------:R-:W-:Y:S02]  /*06a0*/  IADD3 R21, PT, PT, R13.reuse, 0x1, RZ ;  /* 0x000000010d157810 */ /* 0x040fe40007ffe0ff */
[----:B------:R-:W1:Y:S01]  /*06b0*/  LDC.64 R10, c[0x0][0x390] ;  /* 0x0000e400ff0a7b82 */ /* 0x000e620000000a00 */
[C---:B------:R-:W-:Y:S02]  /*06c0*/  IADD3 R15, PT, PT, R13.reuse, 0x2, RZ ;  /* 0x000000020d0f7810 */ /* 0x040fe40007ffe0ff */
[----:B------:R-:W-:Y:S01]  /*06d0*/  IADD3 R27, PT, PT, R13, 0x3, RZ ;  /* 0x000000030d1b7810 */ /* 0x000fe20007ffe0ff */
[C---:B0-----:R-:W-:Y:S01]  /*06e0*/  IMAD.WIDE.U32 R18, R6.reuse, 0x4, R8 ;  /* 0x0000000406127825 */ /* 0x041fe200078e0008 */
[----:B------:R-:W-:-:S04]  /*06f0*/  IADD3 R6, PT, PT, R6, R5, RZ ;  /* 0x0000000506067210 */ /* 0x000fc80007ffe0ff */
[CC--:B------:R-:W-:Y:S01]  /*0700*/  IADD3 R14, PT, PT, R6.reuse, R5.reuse, RZ ;  /* 0x00000005060e7210 */ /* 0x0c0fe20007ffe0ff */
[--C-:B-1----:R-:W-:Y:S01]  /*0710*/  IMAD.WIDE.U32 R22, R13, 0x4, R10.reuse ;  /* 0x000000040d167825 */ /* 0x102fe200078e000a */
[----:B------:R-:W2:Y:S03]  /*0720*/  LDG.E R18, desc[UR6][R18.64] ;  /* 0x0000000612127981 */ /* 0x000ea6000c1e1900 */
[----:B------:R-:W-:Y:S01]  /*0730*/  IMAD.WIDE.U32 R20, R21, 0x4, R10 ;  /* 0x0000000415147825 */ /* 0x000fe200078e000a */
[----:B------:R-:W2:Y:S03]  /*0740*/  LDG.E R4, desc[UR6][R22.64] ;  /* 0x0000000616047981 */ /* 0x000ea6000c1e1900 */
[----:B------:R-:W-:Y:S01]  /*0750*/  IMAD.WIDE.U32 R16, R6, 0x4, R8 ;  /* 0x0000000406107825 */ /* 0x000fe200078e0008 */
[----:B------:R-:W-:Y:S01]  /*0760*/  IADD3 R29, PT, PT, R14, R5, RZ ;  /* 0x000000050e1d7210 */ /* 0x000fe20007ffe0ff */
[----:B------:R-:W3:Y:S02]  /*0770*/  LDG.E R20, desc[UR6][R20.64] ;  /* 0x0000000614147981 */ /* 0x000ee4000c1e1900 */
[----:B------:R-:W-:-:S02]  /*0780*/  IMAD.WIDE.U32 R12, R15, 0x4, R10 ;  /* 0x000000040f0c7825 */ /* 0x000fc400078e000a */
[----:B------:R-:W3:Y:S02]  /*0790*/  LDG.E R17, desc[UR6][R16.64] ;  /* 0x0000000610117981 */ /* 0x000ee4000c1e1900 */
[----:B------:R-:W-:Y:S02]  /*07a0*/  IMAD.WIDE.U32 R14, R14, 0x4, R8 ;  /* 0x000000040e0e7825 */ /* 0x000fe400078e0008 */
[----:B------:R-:W4:Y:S02]  /*07b0*/  LDG.E R13, desc[UR6][R12.64] ;  /* 0x000000060c0d7981 */ /* 0x000f24000c1e1900 */
[----:B------:R-:W-:Y:S02]  /*07c0*/  IMAD.WIDE.U32 R10, R27, 0x4, R10 ;  /* 0x000000041b0a7825 */ /* 0x000fe400078e000a */
[----:B------:R-:W4:Y:S02]  /*07d0*/  LDG.E R14, desc[UR6][R14.64] ;  /* 0x000000060e0e7981 */ /* 0x000f24000c1e1900 */
[----:B------:R-:W-:-:S02]  /*07e0*/  IMAD.WIDE.U32 R8, R29, 0x4, R8 ;  /* 0x000000041d087825 */ /* 0x000fc400078e0008 */
[----:B------:R-:W5:Y:S04]  /*07f0*/  LDG.E R11, desc[UR6][R10.64] ;  /* 0x000000060a0b7981 */ /* 0x000f68000c1e1900 */
[----:B------:R-:W5:Y:S01]  /*0800*/  LDG.E R8, desc[UR6][R8.64] ;  /* 0x0000000608087981 */ /* 0x000f62000c1e1900 */
[----:B------:R-:W-:Y:S01]  /*0810*/  IADD3 R7, PT, PT, R7, 0x4, RZ ;  /* 0x0000000407077810 */ /* 0x000fe20007ffe0ff */
[----:B--2---:R-:W-:-:S04]  /*0820*/  FFMA R25, R4, R18, R25 ;  /* 0x0000001204197223 */ /* 0x004fc80000000019 */
[----:B---3--:R-:W-:-:S04]  /*0830*/  FFMA R20, R20, R17, R25 ;  /* 0x0000001114147223 */ /* 0x008fc80000000019 */
[----:B----4-:R-:W-:-:S04]  /*0840*/  FFMA R20, R13, R14, R20 ;  /* 0x0000000e0d147223 */ /* 0x010fc80000000014 */
[----:B-----5:R-:W-:-:S07]  /*0850*/  FFMA R25, R11, R8, R20 ;  /* 0x000000080b197223 */ /* 0x020fce0000000014 */
.L_x_3:
[----:B------:R-:W-:Y:S05]  /*0860*/  @!P1 BRA `(.L_x_0) ;  /* 0x0000000000749947 */ /* 0x000fea0003800000 */
[----:B------:R-:W0:Y:S01]  /*0870*/  LDC.64 R16, c[0x0][0x390] ;  /* 0x0000e400ff107b82 */ /* 0x000e220000000a00 */
[----:B------:R-:W-:Y:S02]  /*0880*/  ISETP.NE.AND P0, PT, R24, 0x1, PT ;  /* 0x000000011800780c */ /* 0x000fe40003f05270 */
[----:B------:R-:W-:-:S04]  /*0890*/  LOP3.LUT R4, R2, 0x1, RZ, 0xc0, !PT ;  /* 0x0000000102047812 */ /* 0x000fc800078ec0ff */
[----:B------:R-:W-:Y:S01]  /*08a0*/  ISETP.NE.U32.AND P1, PT, R4, 0x1, PT ;  /* 0x000000010400780c */ /* 0x000fe20003f25070 */
[----:B------:R-:W1:Y:S06]  /*08b0*/  LDC.64 R8, c[0x0][0x398] ;  /* 0x0000e600ff087b82 */ /* 0x000e6c0000000a00 */
[----:B------:R-:W-:Y:S02]  /*08c0*/  @P0 IMAD R15, R3, R2, R7 ;  /* 0x00000002030f0224 */ /* 0x000fe400078e0207 */
[----:B------:R-:W2:Y:S01]  /*08d0*/  LDC.64 R10, c[0x0][0x390] ;  /* 0x0000e400ff0a7b82 */ /* 0x000ea20000000a00 */
[C---:B------:R-:W-:Y:S01]  /*08e0*/  @P0 IMAD R14, R7.reuse, R5, R0 ;  /* 0x00000005070e0224 */ /* 0x040fe200078e0200 */
[----:B------:R-:W-:-:S02]  /*08f0*/  @P0 IADD3 R7, PT, PT, R7, 0x2, RZ ;  /* 0x0000000207070810 */ /* 0x000fc40007ffe0ff */
[C---:B------:R-:W-:Y:S02]  /*0900*/  @P0 IADD3 R21, PT, PT, R15.reuse, 0x1, RZ ;  /* 0x000000010f150810 */ /* 0x040fe40007ffe0ff */
[----:B------:R-:W-:Y:S02]  /*0910*/  @P0 IADD3 R23, PT, PT, R14, R5, RZ ;  /* 0x000000050e170210 */ /* 0x000fe40007ffe0ff */
[----:B------:R-:W3:Y:S01]  /*0920*/  LDC.64 R12, c[0x0][0x398] ;  /* 0x0000e600ff0c7b82 */ /* 0x000ee20000000a00 */
[----:B0-----:R-:W-:-:S04]  /*0930*/  @P0 IMAD.WIDE.U32 R18, R15, 0x4, R16 ;  /* 0x000000040f120825 */ /* 0x001fc800078e0010 */
[----:B------:R-:W-:Y:S01]  /*0940*/  @P0 IMAD.WIDE.U32 R16, R21, 0x4, R16 ;  /* 0x0000000415100825 */ /* 0x000fe200078e0010 */
[----:B------:R-:W4:Y:S03]  /*0950*/  @P0 LDG.E R4, desc[UR6][R18.64] ;  /* 0x0000000612040981 */ /* 0x000f26000c1e1900 */
[----:B-1----:R-:W-:Y:S02]  /*0960*/  @P0 IMAD.WIDE.U32 R14, R14, 0x4, R8 ;  /* 0x000000040e0e0825 */ /* 0x002fe400078e0008 */
[----:B------:R-:W5:Y:S02]  /*0970*/  @P0 LDG.E R17, desc[UR6][R16.64] ;  /* 0x0000000610110981 */ /* 0x000f64000c1e1900 */
[----:B------:R-:W-:Y:S02]  /*0980*/  @!P1 IMAD R21, R3, R2, R7 ;  /* 0x0000000203159224 */ /* 0x000fe400078e0207 */
[----:B------:R-:W-:Y:S01]  /*0990*/  @P0 IMAD.WIDE.U32 R8, R23, 0x4, R8 ;  /* 0x0000000417080825 */ /* 0x000fe200078e0008 */
[----:B------:R-:W4:Y:S03]  /*09a0*/  @P0 LDG.E R14, desc[UR6][R14.64] ;  /* 0x000000060e0e0981 */ /* 0x000f26000c1e1900 */
[----:B------:R-:W-:-:S02]  /*09b0*/  @!P1 IMAD R7, R7, R5, R0 ;  /* 0x0000000507079224 */ /* 0x000fc400078e0200 */
[----:B--2---:R-:W-:Y:S01]  /*09c0*/  @!P1 IMAD.WIDE.U32 R10, R21, 0x4, R10 ;  /* 0x00000004150a9825 */ /* 0x004fe200078e000a */
[----:B------:R-:W5:Y:S03]  /*09d0*/  @P0 LDG.E R8, desc[UR6][R8.64] ;  /* 0x0000000608080981 */ /* 0x000f66000c1e1900 */
[----:B---3--:R-:W-:Y:S02]  /*09e0*/  @!P1 IMAD.WIDE.U32 R12, R7, 0x4, R12 ;  /* 0x00000004070c9825 */ /* 0x008fe400078e000c */
[----:B------:R-:W2:Y:S04]  /*09f0*/  @!P1 LDG.E R10, desc[UR6][R10.64] ;  /* 0x000000060a0a9981 */ /* 0x000ea8000c1e1900 */
[----:B------:R-:W2:Y:S01]  /*0a00*/  @!P1 LDG.E R12, desc[UR6][R12.64] ;  /* 0x000000060c0c9981 */ /* 0x000ea2000c1e1900 */
[----:B----4-:R-:W-:-:S04]  /*0a10*/  @P0 FFMA R4, R4, R14, R25 ;  /* 0x0000000e04040223 */ /* 0x010fc80000000019 */
[----:B-----5:R-:W-:-:S04]  /*0a20*/  @P0 FFMA R25, R17, R8, R4 ;  /* 0x0000000811190223 */ /* 0x020fc80000000004 */
[----:B--2---:R-:W-:-:S07]  /*0a30*/  @!P1 FFMA R25, R10, R12, R25 ;  /* 0x0000000c0a199223 */ /* 0x004fce0000000019 */
.L_x_0:
[----:B------:R-:W0:Y:S01]  /*0a40*/  LDC.64 R6, c[0x0][0x3a8] ;  /* 0x0000ea00ff067b82 */ /* 0x000e220000000a00 */
[----:B------:R-:W-:Y:S01]  /*0a50*/  IMAD R3, R3, R5, R0 ;  /* 0x0000000503037224 */ /* 0x000fe200078e0200 */
[----:B------:R-:W1:Y:S01]  /*0a60*/  LDCU UR5, c[0x0][0x3a0] ;  /* 0x00007400ff0577ac */ /* 0x000e620008000800 */
[----:B------:R-:W2:Y:S02]  /*0a70*/  LDCU UR8, c[0x0][0x38c] ;  /* 0x00007180ff0877ac */ /* 0x000ea40008000800 */
[----:B0-----:R-:W-:-:S05]  /*0a80*/  IMAD.WIDE.U32 R2, R3, 0x4, R6 ;  /* 0x0000000403027825 */ /* 0x001fca00078e0006 */
[----:B------:R-:W1:Y:S02]  /*0a90*/  LDG.E R0, desc[UR6][R2.64] ;  /* 0x0000000602007981 */ /* 0x000e64000c1e1900 */
[----:B-1----:R-:W-:-:S04]  /*0aa0*/  FMUL R0, R0, UR5 ;  /* 0x0000000500007c20 */ /* 0x002fc80008400000 */
[----:B--2---:R-:W-:-:S05]  /*0ab0*/  FFMA R25, R25, UR8, R0 ;  /* 0x0000000819197c23 */ /* 0x004fca0008000000 */
[----:B------:R-:W-:Y:S01]  /*0ac0*/  STG.E desc[UR6][R2.64], R25 ;  /* 0x0000001902007986 */ /* 0x000fe2000c101906 */
[----:B------:R-:W-:Y:S05]  /*0ad0*/  EXIT ;  /* 0x000000000000794d */ /* 0x000fea0003800000 */
.L_x_4:
[----:B------:R-:W-:-:S00]  /*0ae0*/  BRA `(.L_x_4) ;  /* 0xfffffffc00fc7947 */ /* 0x000fc0000383ffff */
[----:B------:R-:W-:-:S00]  /*0af0*/  NOP ;  /* 0x0000000000007918 */ /* 0x000fc00000000000 */
        /* <DEDUP_REMOVED lines=8> */
.L_x_5:


//--------------------- .nv.shared.reserved.0     --------------------------
	.section	.nv.shared.reserved.0,"aw",@nobits
	.weak		__nv_reservedSMEM_offset_0_alias
	.size		__nv_reservedSMEM_offset_0_alias, 0, 64
	.other		__nv_reservedSMEM_offset_0_alias,@"STO_CUDA_RESERVED_SHARED STV_DEFAULT"
__nv_reservedSMEM_offset_0_alias:
	.zero		0
	.zero		64


//--------------------- .nv.constant0._Z6simpleiiifPKfS0_fPf --------------------------
	.section	.nv.constant0._Z6simpleiiifPKfS0_fPf,"a",@progbits
	.sectionflags	@""
	.align	4
.nv.constant0._Z6simpleiiifPKfS0_fPf:
	.zero		944


//--------------------- SYMBOLS --------------------------

	.type		.nv.reservedSmem.offset0,@object
	.size		.nv.reservedSmem.offset0,0x4
